//
// Generated by NVIDIA NVVM Compiler
//
// Compiler Build ID: CL-36424714
// Cuda compilation tools, release 13.0, V13.0.88
// Based on NVVM 20.0.0
//

.version 9.0
.target sm_100
.address_size 64

	// .globl	_Z6kerneli
.extern .func  (.param .b32 func_retval0) vprintf
(
	.param .b64 vprintf_param_0,
	.param .b64 vprintf_param_1
)
;
.global .align 1 .b8 $str[17] = {112, 97, 105, 114, 32, 58, 32, 40, 37, 100, 44, 32, 37, 100, 41, 10};

.visible .entry _Z6kerneli(
	.param .u32 _Z6kerneli_param_0
)
{
	.local .align 8 .b8 	__local_depot0[8];
	.reg .b64 	%SP;
	.reg .b64 	%SPL;
	.reg .pred 	%p<3>;
	.reg .b32 	%r<17>;
	.reg .b64 	%rd<6>;

	mov.u64 	%SPL, __local_depot0;
	cvta.local.u64 	%SP, %SPL;
	ld.param.u32 	%r9, [_Z6kerneli_param_0];
	mov.u32 	%r10, %tid.x;
	mov.u32 	%r11, %ctaid.x;
	mov.u32 	%r1, %ntid.x;
	mad.lo.s32 	%r16, %r11, %r1, %r10;
	mul.lo.s32 	%r3, %r9, %r9;
	setp.ge.s32 	%p1, %r16, %r3;
	@%p1 bra 	$L__BB0_3;
	div.s32 	%r5, %r16, %r9;
	mul.lo.s32 	%r12, %r5, %r9;
	sub.s32 	%r4, %r16, %r12;
	mov.u32 	%r13, %nctaid.x;
	mul.lo.s32 	%r6, %r1, %r13;
	add.u64 	%rd2, %SP, 0;
	add.u64 	%rd1, %SPL, 0;
	mov.u64 	%rd3, $str;
$L__BB0_2:
	st.local.v2.u32 	[%rd1], {%r4, %r5};
	cvta.global.u64 	%rd4, %rd3;
	{ // callseq 0, 0
	.param .b64 param0;
	st.param.b64 	[param0], %rd4;
	.param .b64 param1;
	st.param.b64 	[param1], %rd2;
	.param .b32 retval0;
	call.uni (retval0), 
	vprintf, 
	(
	param0, 
	param1
	);
	ld.param.b32 	%r14, [retval0];
	} // callseq 0
	add.s32 	%r16, %r16, %r6;
	setp.lt.s32 	%p2, %r16, %r3;
	@%p2 bra 	$L__BB0_2;
$L__BB0_3:
	ret;

}


// ===== COMPILED SASS (sm_100) =====

	.target	sm_100

	.elftype	@"ET_EXEC"


//--------------------- .note.nv.tkinfo           --------------------------
	.section	.note.nv.tkinfo,"",@"SHT_NOTE"
	.sectionflags	@"SHF_NOTE_NV_TKINFO"
	.tkinfo
        /*0018*/ 	.word	0x00000002
        /*0030*/ 	.string	""
        /*0030*/ 	.string	"ptxas"
        /*0030*/ 	.string	"Cuda compilation tools, release 13.0, V13.0.88"
        /*0030*/ 	.string	"Build cuda_13.0.r13.0/compiler.36424714_0"
        /*0030*/ 	.string	"-arch sm_100 -m 64 "



//--------------------- .note.nv.cuinfo           --------------------------
	.section	.note.nv.cuinfo,"",@"SHT_NOTE"
	.sectionflags	@"SHF_NOTE_NV_CUINFO"
        /*0018*/ 	.short	0x0002
        /*001a*/ 	.short	0x0064
        /*001c*/ 	.short	0x0082
	.zero		2


//--------------------- .nv.info                  --------------------------
	.section	.nv.info,"",@"SHT_CUDA_INFO"
	.align	4


	//----- nvinfo : EIATTR_REGCOUNT
	.align		4
        /*0000*/ 	.byte	0x04, 0x2f
        /*0002*/ 	.short	(.L_2 - .L_1)
	.align		4
.L_1:
        /*0004*/ 	.word	index@(_Z6kerneli)
        /*0008*/ 	.word	0x0000001a


	//----- nvinfo : EIATTR_FRAME_SIZE
	.align		4
.L_2:
        /*000c*/ 	.byte	0x04, 0x11
        /*000e*/ 	.short	(.L_4 - .L_3)
	.align		4
.L_3:
        /*0010*/ 	.word	index@(_Z6kerneli)
        /*0014*/ 	.word	0x00000008


	//----- nvinfo : EIATTR_MIN_STACK_SIZE
	.align		4
.L_4:
        /*0018*/ 	.byte	0x04, 0x12
        /*001a*/ 	.short	(.L_6 - .L_5)
	.align		4
.L_5:
        /*001c*/ 	.word	index@(_Z6kerneli)
        /*0020*/ 	.word	0x00000008
.L_6:


//--------------------- .nv.compat                --------------------------
	.section	.nv.compat,"",@"SHT_CUDA_COMPAT_INFO"
	.align	4
        /*0000*/ 	.byte	0x02, 0x09, 0x00, 0x00, 0x02, 0x02, 0x01, 0x00, 0x02, 0x05, 0x05, 0x00, 0x03, 0x07, 0x01, 0x01
        /*0010*/ 	.byte	0x02, 0x03, 0x00, 0x00, 0x02, 0x06, 0x01, 0x00, 0x04, 0x0b, 0x08, 0x00, 0x09, 0x00, 0x00, 0x00
        /*0020*/ 	.byte	0x00, 0x00, 0x00, 0x00


//--------------------- .nv.info._Z6kerneli       --------------------------
	.section	.nv.info._Z6kerneli,"",@"SHT_CUDA_INFO"
	.sectionflags	@""
	.align	4


	//----- nvinfo : EIATTR_CUDA_API_VERSION
	.align		4
        /*0000*/ 	.byte	0x04, 0x37
        /*0002*/ 	.short	(.L_8 - .L_7)
.L_7:
        /*0004*/ 	.word	0x00000082


	//----- nvinfo : EIATTR_KPARAM_INFO
	.align		4
.L_8:
        /*0008*/ 	.byte	0x04, 0x17
        /*000a*/ 	.short	(.L_10 - .L_9)
.L_9:
        /*000c*/ 	.word	0x00000000
        /*0010*/ 	.short	0x0000
        /*0012*/ 	.short	0x0000
        /*0014*/ 	.byte	0x00, 0xf0, 0x11, 0x00


	//----- nvinfo : EIATTR_SPARSE_MMA_MASK
	.align		4
.L_10:
        /*0018*/ 	.byte	0x03, 0x50
        /*001a*/ 	.short	0x0000


	//----- nvinfo : EIATTR_MAXREG_COUNT
	.align		4
        /*001c*/ 	.byte	0x03, 0x1b
        /*001e*/ 	.short	0x00ff


	//----- nvinfo : EIATTR_EXTERNS
	.align		4
        /*0020*/ 	.byte	0x04, 0x0f
        /*0022*/ 	.short	(.L_12 - .L_11)


	//   ....[0]....
	.align		4
.L_11:
        /*0024*/ 	.word	index@(vprintf)


	//----- nvinfo : EIATTR_MERCURY_ISA_VERSION
	.align		4
.L_12:
        /*0028*/ 	.byte	0x03, 0x5f
        /*002a*/ 	.short	0x0101


	//----- nvinfo : EIATTR_VRC_CTA_INIT_COUNT
	.align		4
        /*002c*/ 	.byte	0x02, 0x4a
	.zero		1
	.zero		1


	//----- nvinfo : EIATTR_SYSCALL_OFFSETS
	.align		4
        /*0030*/ 	.byte	0x04, 0x46
        /*0032*/ 	.short	(.L_14 - .L_13)


	//   ....[0]....
.L_13:
        /*0034*/ 	.word	0x00000320


	//----- nvinfo : EIATTR_EXIT_INSTR_OFFSETS
	.align		4
.L_14:
        /*0038*/ 	.byte	0x04, 0x1c
        /*003a*/ 	.short	(.L_16 - .L_15)


	//   ....[0]....
.L_15:
        /*003c*/ 	.word	0x000000d0


	//   ....[1]....
        /*0040*/ 	.word	0x00000360


	//----- nvinfo : EIATTR_CRS_STACK_SIZE
	.align		4
.L_16:
        /*0044*/ 	.byte	0x04, 0x1e
        /*0046*/ 	.short	(.L_18 - .L_17)
.L_17:
        /*0048*/ 	.word	0x00000000


	//----- nvinfo : EIATTR_CBANK_PARAM_SIZE
	.align		4
.L_18:
        /*004c*/ 	.byte	0x03, 0x19
        /*004e*/ 	.short	0x0004


	//----- nvinfo : EIATTR_PARAM_CBANK
	.align		4
        /*0050*/ 	.byte	0x04, 0x0a
        /*0052*/ 	.short	(.L_20 - .L_19)
	.align		4
.L_19:
        /*0054*/ 	.word	index@(.nv.constant0._Z6kerneli)
        /*0058*/ 	.short	0x0380
        /*005a*/ 	.short	0x0004


	//----- nvinfo : EIATTR_SW_WAR
	.align		4
.L_20:
        /*005c*/ 	.byte	0x04, 0x36
        /*005e*/ 	.short	(.L_22 - .L_21)
.L_21:
        /*0060*/ 	.word	0x00000008
.L_22:


//--------------------- .nv.callgraph             --------------------------
	.section	.nv.callgraph,"",@"SHT_CUDA_CALLGRAPH"
	.align	4
	.sectionentsize	8
	.align		4
        /*0000*/ 	.word	0x00000000
	.align		4
        /*0004*/ 	.word	0xffffffff
	.align		4
        /*0008*/ 	.word	index@(_Z6kerneli)
	.align		4
        /*000c*/ 	.word	index@(vprintf)
	.align		4
        /*0010*/ 	.word	0x00000000
	.align		4
        /*0014*/ 	.word	0xfffffffe
	.align		4
        /*0018*/ 	.word	0x00000000
	.align		4
        /*001c*/ 	.word	0xfffffffd
	.align		4
        /*0020*/ 	.word	0x00000000
	.align		4
        /*0024*/ 	.word	0xfffffffc


//--------------------- .nv.constant4             --------------------------
	.section	.nv.constant4,"a",@progbits
	.align	8
	.align		8
.nv.constant4:
        /*0000*/ 	.dword	vprintf
	.align		8
        /*0008*/ 	.dword	$str


//--------------------- .text._Z6kerneli          --------------------------
	.section	.text._Z6kerneli,"ax",@progbits
	.align	128
        .global         _Z6kerneli
        .type           _Z6kerneli,@function
        .size           _Z6kerneli,(.L_x_3 - _Z6kerneli)
        .other          _Z6kerneli,@"STO_CUDA_ENTRY STV_DEFAULT"
_Z6kerneli:
.text._Z6kerneli:
[----:B------:R-:W0:Y:S01]  /*0000*/  LDC R1, c[0x0][0x37c] ;  /* 0x0000df00ff017b82 */ /* 0x000e220000000800 */
[----:B------:R-:W1:Y:S01]  /*0010*/  S2R R22, SR_TID.X ;  /* 0x0000000000167919 */ /* 0x000e620000002100 */
[----:B------:R-:W2:Y:S06]  /*0020*/  LDCU UR5, c[0x0][0x2fc] ;  /* 0x00005f80ff0577ac */ /* 0x000eac0008000800 */
[----:B------:R-:W1:Y:S01]  /*0030*/  S2UR UR6, SR_CTAID.X ;  /* 0x00000000000679c3 */ /* 0x000e620000002500 */
[----:B0-----:R-:W-:Y:S01]  /*0040*/  VIADD R1, R1, 0xfffffff8 ;  /* 0xfffffff801017836 */ /* 0x001fe20000000000 */
[----:B------:R-:W0:Y:S06]  /*0050*/  LDCU UR4, c[0x0][0x2f8] ;  /* 0x00005f00ff0477ac */ /* 0x000e2c0008000800 */
[----:B------:R-:W3:Y:S08]  /*0060*/  LDC R3, c[0x0][0x380] ;  /* 0x0000e000ff037b82 */ /* 0x000ef00000000800 */
[----:B------:R-:W1:Y:S01]  /*0070*/  LDC R23, c[0x0][0x360] ;  /* 0x0000d800ff177b82 */ /* 0x000e620000000800 */
[----:B0-----:R-:W-:-:S05]  /*0080*/  IADD3 R2, P1, PT, R1, UR4, RZ ;  /* 0x0000000401027c10 */ /* 0x001fca000ff3e0ff */
[----:B--2---:R-:W-:Y:S02]  /*0090*/  IMAD.X R18, RZ, RZ, UR5, P1 ;  /* 0x00000005ff127e24 */ /* 0x004fe400088e06ff */
[----:B---3--:R-:W-:Y:S02]  /*00a0*/  IMAD R19, R3, R3, RZ ;  /* 0x0000000303137224 */ /* 0x008fe400078e02ff */
[----:B-1----:R-:W-:-:S05]  /*00b0*/  IMAD R22, R23, UR6, R22 ;  /* 0x0000000617167c24 */ /* 0x002fca000f8e0216 */
[----:B------:R-:W-:-:S13]  /*00c0*/  ISETP.GE.AND P0, PT, R22, R19, PT ;  /* 0x000000131600720c */ /* 0x000fda0003f06270 */
[----:B------:R-:W-:Y:S05]  /*00d0*/  @P0 EXIT ;  /* 0x000000000000094d */ /* 0x000fea0003800000 */
[----:B------:R-:W-:Y:S01]  /*00e0*/  IABS R7, R3 ;  /* 0x0000000300077213 */ /* 0x000fe20000000000 */
[----:B------:R-:W0:Y:S03]  /*00f0*/  LDCU UR4, c[0x0][0x370] ;  /* 0x00006e00ff0477ac */ /* 0x000e260008000800 */
[----:B------:R-:W1:Y:S08]  /*0100*/  I2F.RP R0, R7 ;  /* 0x0000000700007306 */ /* 0x000e700000209400 */
[----:B-1----:R-:W1:Y:S01]  /*0110*/  MUFU.RCP R0, R0 ;  /* 0x0000000000007308 */ /* 0x002e620000001000 */
[----:B0-----:R-:W-:Y:S01]  /*0120*/  IMAD R23, R23, UR4, RZ ;  /* 0x0000000417177c24 */ /* 0x001fe2000f8e02ff */
[----:B-1----:R-:W-:-:S06]  /*0130*/  IADD3 R4, PT, PT, R0, 0xffffffe, RZ ;  /* 0x0ffffffe00047810 */ /* 0x002fcc0007ffe0ff */
[----:B------:R0:W1:Y:S02]  /*0140*/  F2I.FTZ.U32.TRUNC.NTZ R5, R4 ;  /* 0x0000000400057305 */ /* 0x000064000021f000 */
[----:B0-----:R-:W-:Y:S02]  /*0150*/  IMAD.MOV.U32 R4, RZ, RZ, RZ ;  /* 0x000000ffff047224 */ /* 0x001fe400078e00ff */
[----:B-1----:R-:W-:-:S04]  /*0160*/  IMAD.MOV R6, RZ, RZ, -R5 ;  /* 0x000000ffff067224 */ /* 0x002fc800078e0a05 */
[----:B------:R-:W-:Y:S01]  /*0170*/  IMAD R9, R6, R7, RZ ;  /* 0x0000000706097224 */ /* 0x000fe200078e02ff */
[----:B------:R-:W-:-:S03]  /*0180*/  IABS R6, R22 ;  /* 0x0000001600067213 */ /* 0x000fc60000000000 */
[----:B------:R-:W-:-:S06]  /*0190*/  IMAD.HI.U32 R5, R5, R9, R4 ;  /* 0x0000000905057227 */ /* 0x000fcc00078e0004 */
[----:B------:R-:W-:-:S05]  /*01a0*/  IMAD.HI.U32 R17, R5, R6, RZ ;  /* 0x0000000605117227 */ /* 0x000fca00078e00ff */
[----:B------:R-:W-:-:S05]  /*01b0*/  IADD3 R0, PT, PT, -R17, RZ, RZ ;  /* 0x000000ff11007210 */ /* 0x000fca0007ffe1ff */
[----:B------:R-:W-:-:S05]  /*01c0*/  IMAD R0, R7, R0, R6 ;  /* 0x0000000007007224 */ /* 0x000fca00078e0206 */
[----:B------:R-:W-:-:S13]  /*01d0*/  ISETP.GT.U32.AND P2, PT, R7, R0, PT ;  /* 0x000000000700720c */ /* 0x000fda0003f44070 */
[----:B------:R-:W-:Y:S01]  /*01e0*/  @!P2 IMAD.IADD R0, R0, 0x1, -R7 ;  /* 0x000000010000a824 */ /* 0x000fe200078e0a07 */
[----:B------:R-:W-:Y:S02]  /*01f0*/  @!P2 IADD3 R17, PT, PT, R17, 0x1, RZ ;  /* 0x000000011111a810 */ /* 0x000fe40007ffe0ff */
[----:B------:R-:W-:Y:S02]  /*0200*/  ISETP.NE.AND P2, PT, R3, RZ, PT ;  /* 0x000000ff0300720c */ /* 0x000fe40003f45270 */
[----:B------:R-:W-:Y:S02]  /*0210*/  ISETP.GE.U32.AND P0, PT, R0, R7, PT ;  /* 0x000000070000720c */ /* 0x000fe40003f06070 */
[----:B------:R-:W-:-:S04]  /*0220*/  LOP3.LUT R0, R22, R3, RZ, 0x3c, !PT ;  /* 0x0000000316007212 */ /* 0x000fc800078e3cff */
[----:B------:R-:W-:-:S07]  /*0230*/  ISETP.GE.AND P1, PT, R0, RZ, PT ;  /* 0x000000ff0000720c */ /* 0x000fce0003f26270 */
[----:B------:R-:W-:-:S06]  /*0240*/  @P0 VIADD R17, R17, 0x1 ;  /* 0x0000000111110836 */ /* 0x000fcc0000000000 */
[----:B------:R-:W-:Y:S02]  /*0250*/  @!P1 IADD3 R17, PT, PT, -R17, RZ, RZ ;  /* 0x000000ff11119210 */ /* 0x000fe40007ffe1ff */
[----:B------:R-:W-:-:S05]  /*0260*/  @!P2 LOP3.LUT R17, RZ, R3, RZ, 0x33, !PT ;  /* 0x00000003ff11a212 */ /* 0x000fca00078e33ff */
[----:B------:R-:W-:-:S04]  /*0270*/  IMAD.MOV R16, RZ, RZ, -R17 ;  /* 0x000000ffff107224 */ /* 0x000fc800078e0a11 */
[----:B------:R-:W-:-:S07]  /*0280*/  IMAD R16, R3, R16, R22 ;  /* 0x0000001003107224 */ /* 0x000fce00078e0216 */
.L_x_1:
[----:B------:R-:W-:Y:S01]  /*0290*/  MOV R0, 0x0 ;  /* 0x0000000000007802 */ /* 0x000fe20000000f00 */
[----:B------:R0:W-:Y:S01]  /*02a0*/  STL.64 [R1], R16 ;  /* 0x0000001001007387 */ /* 0x0001e20000100a00 */
[----:B------:R-:W1:Y:S01]  /*02b0*/  LDCU.64 UR4, c[0x4][0x8] ;  /* 0x01000100ff0477ac */ /* 0x000e620008000a00 */
[----:B------:R-:W-:Y:S01]  /*02c0*/  MOV R6, R2 ;  /* 0x0000000200067202 */ /* 0x000fe20000000f00 */
[----:B------:R0:W2:Y:S01]  /*02d0*/  LDC.64 R8, c[0x4][R0] ;  /* 0x0100000000087b82 */ /* 0x0000a20000000a00 */
[----:B------:R-:W-:Y:S01]  /*02e0*/  IMAD.MOV.U32 R7, RZ, RZ, R18 ;  /* 0x000000ffff077224 */ /* 0x000fe200078e0012 */
[----:B-1----:R-:W-:Y:S01]  /*02f0*/  MOV R4, UR4 ;  /* 0x0000000400047c02 */ /* 0x002fe20008000f00 */
[----:B0-----:R-:W-:-:S07]  /*0300*/  IMAD.U32 R5, RZ, RZ, UR5 ;  /* 0x00000005ff057e24 */ /* 0x001fce000f8e00ff */
[----:B------:R-:W-:-:S07]  /*0310*/  LEPC R20, `(.L_x_0) ;  /* 0x000000001014794e */ /* 0x000fce0000000000 */
[----:B--2---:R-:W-:Y:S05]  /*0320*/  CALL.ABS.NOINC R8 ;  /* 0x0000000008007343 */ /* 0x004fea0003c00000 */
.L_x_0:
[----:B------:R-:W-:-:S04]  /*0330*/  IADD3 R22, PT, PT, R23, R22, RZ ;  /* 0x0000001617167210 */ /* 0x000fc80007ffe0ff */
[----:B------:R-:W-:-:S13]  /*0340*/  ISETP.GE.AND P0, PT, R22, R19, PT ;  /* 0x000000131600720c */ /* 0x000fda0003f06270 */
[----:B------:R-:W-:Y:S05]  /*0350*/  @!P0 BRA `(.L_x_1) ;  /* 0xfffffffc00cc8947 */ /* 0x000fea000383ffff */
[----:B------:R-:W-:Y:S05]  /*0360*/  EXIT ;  /* 0x000000000000794d */ /* 0x000fea0003800000 */
.L_x_2:
[----:B------:R-:W-:-:S00]  /*0370*/  BRA `(.L_x_2) ;  /* 0xfffffffc00fc7947 */ /* 0x000fc0000383ffff */
[----:B------:R-:W-:-:S00]  /*0380*/  NOP ;  /* 0x0000000000007918 */ /* 0x000fc00000000000 */
[----:B------:R-:W-:-:S00]  /*0390*/  NOP ;  /* 0x0000000000007918 */ /* 0x000fc00000000000 */
[----:B------:R-:W-:-:S00]  /*03a0*/  NOP ;  /* 0x0000000000007918 */ /* 0x000fc00000000000 */
[----:B------:R-:W-:-:S00]  /*03b0*/  NOP ;  /* 0x0000000000007918 */ /* 0x000fc00000000000 */
[----:B------:R-:W-:-:S00]  /*03c0*/  NOP ;  /* 0x0000000000007918 */ /* 0x000fc00000000000 */
[----:B------:R-:W-:-:S00]  /*03d0*/  NOP ;  /* 0x0000000000007918 */ /* 0x000fc00000000000 */
[----:B------:R-:W-:-:S00]  /*03e0*/  NOP ;  /* 0x0000000000007918 */ /* 0x000fc00000000000 */
[----:B------:R-:W-:-:S00]  /*03f0*/  NOP ;  /* 0x0000000000007918 */ /* 0x000fc00000000000 */
.L_x_3:


//--------------------- .nv.global.init           --------------------------
	.section	.nv.global.init,"aw",@progbits
.nv.global.init:
	.type		$str,@object
	.size		$str,(.L_0 - $str)
$str:
        /*0000*/ 	.byte	0x70, 0x61, 0x69, 0x72, 0x20, 0x3a, 0x20, 0x28, 0x25, 0x64, 0x2c, 0x20, 0x25, 0x64, 0x29, 0x0a
        /*0010*/ 	.byte	0x00
.L_0:


//--------------------- .nv.shared.reserved.0     --------------------------
	.section	.nv.shared.reserved.0,"aw",@nobits
	.weak		__nv_reservedSMEM_offset_0_alias
	.size		__nv_reservedSMEM_offset_0_alias, 0, 64
	.other		__nv_reservedSMEM_offset_0_alias,@"STO_CUDA_RESERVED_SHARED STV_DEFAULT"
__nv_reservedSMEM_offset_0_alias:
	.zero		0
	.zero		64


//--------------------- .nv.constant0._Z6kerneli  --------------------------
	.section	.nv.constant0._Z6kerneli,"a",@progbits
	.sectionflags	@""
	.align	4
.nv.constant0._Z6kerneli:
	.zero		900


//--------------------- SYMBOLS --------------------------

	.type		.nv.reservedSmem.offset0,@object
	.size		.nv.reservedSmem.offset0,0x4
	.type		vprintf,@function
